//
// Generated by NVIDIA NVVM Compiler
//
// Compiler Build ID: CL-36424714
// Cuda compilation tools, release 13.0, V13.0.88
// Based on NVVM 20.0.0
//

.version 9.0
.target sm_100
.address_size 64

	// .globl	_Z6matmulPfS_S_iii

.visible .entry _Z6matmulPfS_S_iii(
	.param .u64 .ptr .align 1 _Z6matmulPfS_S_iii_param_0,
	.param .u64 .ptr .align 1 _Z6matmulPfS_S_iii_param_1,
	.param .u64 .ptr .align 1 _Z6matmulPfS_S_iii_param_2,
	.param .u32 _Z6matmulPfS_S_iii_param_3,
	.param .u32 _Z6matmulPfS_S_iii_param_4,
	.param .u32 _Z6matmulPfS_S_iii_param_5
)
{
	.reg .pred 	%p<13>;
	.reg .b32 	%r<41>;
	.reg .b32 	%f<68>;
	.reg .b64 	%rd<53>;

	ld.param.u64 	%rd7, [_Z6matmulPfS_S_iii_param_0];
	ld.param.u64 	%rd8, [_Z6matmulPfS_S_iii_param_1];
	ld.param.u64 	%rd6, [_Z6matmulPfS_S_iii_param_2];
	ld.param.u32 	%r20, [_Z6matmulPfS_S_iii_param_3];
	ld.param.u32 	%r18, [_Z6matmulPfS_S_iii_param_4];
	ld.param.u32 	%r19, [_Z6matmulPfS_S_iii_param_5];
	cvta.to.global.u64 	%rd1, %rd8;
	cvta.to.global.u64 	%rd2, %rd7;
	mov.u32 	%r21, %ntid.y;
	mov.u32 	%r22, %ctaid.y;
	mov.u32 	%r23, %tid.y;
	mad.lo.s32 	%r1, %r21, %r22, %r23;
	mov.u32 	%r24, %ntid.x;
	mov.u32 	%r25, %ctaid.x;
	mov.u32 	%r26, %tid.x;
	mad.lo.s32 	%r2, %r24, %r25, %r26;
	setp.ge.s32 	%p1, %r1, %r20;
	setp.ge.s32 	%p2, %r2, %r18;
	or.pred  	%p3, %p1, %p2;
	@%p3 bra 	$L__BB0_14;
	setp.lt.s32 	%p4, %r19, 1;
	mov.f32 	%f67, 0f00000000;
	@%p4 bra 	$L__BB0_13;
	mul.lo.s32 	%r3, %r19, %r1;
	and.b32  	%r4, %r19, 7;
	setp.lt.u32 	%p5, %r19, 8;
	mov.f32 	%f67, 0f00000000;
	mov.b32 	%r39, 0;
	@%p5 bra 	$L__BB0_5;
	and.b32  	%r39, %r19, 2147483640;
	neg.s32 	%r37, %r39;
	shl.b32 	%r7, %r18, 3;
	mul.wide.u32 	%rd9, %r3, 4;
	add.s64 	%rd10, %rd9, %rd2;
	add.s64 	%rd52, %rd10, 16;
	mov.f32 	%f67, 0f00000000;
	mul.wide.s32 	%rd13, %r18, 4;
	mov.u32 	%r36, %r2;
$L__BB0_4:
	.pragma "nounroll";
	ld.global.f32 	%f17, [%rd52+-16];
	mul.wide.s32 	%rd11, %r36, 4;
	add.s64 	%rd12, %rd1, %rd11;
	ld.global.f32 	%f18, [%rd12];
	fma.rn.f32 	%f19, %f17, %f18, %f67;
	ld.global.f32 	%f20, [%rd52+-12];
	add.s64 	%rd14, %rd12, %rd13;
	ld.global.f32 	%f21, [%rd14];
	fma.rn.f32 	%f22, %f20, %f21, %f19;
	ld.global.f32 	%f23, [%rd52+-8];
	add.s64 	%rd15, %rd14, %rd13;
	ld.global.f32 	%f24, [%rd15];
	fma.rn.f32 	%f25, %f23, %f24, %f22;
	ld.global.f32 	%f26, [%rd52+-4];
	add.s64 	%rd16, %rd15, %rd13;
	ld.global.f32 	%f27, [%rd16];
	fma.rn.f32 	%f28, %f26, %f27, %f25;
	ld.global.f32 	%f29, [%rd52];
	add.s64 	%rd17, %rd16, %rd13;
	ld.global.f32 	%f30, [%rd17];
	fma.rn.f32 	%f31, %f29, %f30, %f28;
	ld.global.f32 	%f32, [%rd52+4];
	add.s64 	%rd18, %rd17, %rd13;
	ld.global.f32 	%f33, [%rd18];
	fma.rn.f32 	%f34, %f32, %f33, %f31;
	ld.global.f32 	%f35, [%rd52+8];
	add.s64 	%rd19, %rd18, %rd13;
	ld.global.f32 	%f36, [%rd19];
	fma.rn.f32 	%f37, %f35, %f36, %f34;
	ld.global.f32 	%f38, [%rd52+12];
	add.s64 	%rd20, %rd19, %rd13;
	ld.global.f32 	%f39, [%rd20];
	fma.rn.f32 	%f67, %f38, %f39, %f37;
	add.s32 	%r37, %r37, 8;
	add.s32 	%r36, %r36, %r7;
	add.s64 	%rd52, %rd52, 32;
	setp.ne.s32 	%p6, %r37, 0;
	@%p6 bra 	$L__BB0_4;
$L__BB0_5:
	setp.eq.s32 	%p7, %r4, 0;
	@%p7 bra 	$L__BB0_13;
	and.b32  	%r13, %r19, 3;
	setp.lt.u32 	%p8, %r4, 4;
	@%p8 bra 	$L__BB0_8;
	add.s32 	%r28, %r39, %r3;
	mul.wide.u32 	%rd21, %r28, 4;
	add.s64 	%rd22, %rd2, %rd21;
	ld.global.f32 	%f41, [%rd22];
	mad.lo.s32 	%r29, %r39, %r18, %r2;
	mul.wide.s32 	%rd23, %r29, 4;
	add.s64 	%rd24, %rd1, %rd23;
	ld.global.f32 	%f42, [%rd24];
	fma.rn.f32 	%f43, %f41, %f42, %f67;
	cvt.u64.u32 	%rd25, %r3;
	cvt.u64.u32 	%rd26, %r39;
	add.s64 	%rd27, %rd26, %rd25;
	shl.b64 	%rd28, %rd27, 2;
	add.s64 	%rd29, %rd2, %rd28;
	ld.global.f32 	%f44, [%rd29+4];
	mul.wide.s32 	%rd30, %r18, 4;
	add.s64 	%rd31, %rd24, %rd30;
	ld.global.f32 	%f45, [%rd31];
	fma.rn.f32 	%f46, %f44, %f45, %f43;
	ld.global.f32 	%f47, [%rd29+8];
	add.s64 	%rd32, %rd31, %rd30;
	ld.global.f32 	%f48, [%rd32];
	fma.rn.f32 	%f49, %f47, %f48, %f46;
	ld.global.f32 	%f50, [%rd29+12];
	add.s64 	%rd33, %rd32, %rd30;
	ld.global.f32 	%f51, [%rd33];
	fma.rn.f32 	%f67, %f50, %f51, %f49;
	add.s32 	%r39, %r39, 4;
$L__BB0_8:
	setp.eq.s32 	%p9, %r13, 0;
	@%p9 bra 	$L__BB0_13;
	setp.eq.s32 	%p10, %r13, 1;
	@%p10 bra 	$L__BB0_11;
	add.s32 	%r30, %r39, %r3;
	mul.wide.u32 	%rd34, %r30, 4;
	add.s64 	%rd35, %rd2, %rd34;
	ld.global.f32 	%f53, [%rd35];
	mad.lo.s32 	%r31, %r39, %r18, %r2;
	mul.wide.s32 	%rd36, %r31, 4;
	add.s64 	%rd37, %rd1, %rd36;
	ld.global.f32 	%f54, [%rd37];
	fma.rn.f32 	%f55, %f53, %f54, %f67;
	cvt.u64.u32 	%rd38, %r3;
	cvt.u64.u32 	%rd39, %r39;
	add.s64 	%rd40, %rd39, %rd38;
	shl.b64 	%rd41, %rd40, 2;
	add.s64 	%rd42, %rd2, %rd41;
	ld.global.f32 	%f56, [%rd42+4];
	mul.wide.s32 	%rd43, %r18, 4;
	add.s64 	%rd44, %rd37, %rd43;
	ld.global.f32 	%f57, [%rd44];
	fma.rn.f32 	%f67, %f56, %f57, %f55;
	add.s32 	%r39, %r39, 2;
$L__BB0_11:
	and.b32  	%r32, %r19, 1;
	setp.eq.b32 	%p11, %r32, 1;
	not.pred 	%p12, %p11;
	@%p12 bra 	$L__BB0_13;
	add.s32 	%r33, %r39, %r3;
	mul.wide.u32 	%rd45, %r33, 4;
	add.s64 	%rd46, %rd2, %rd45;
	ld.global.f32 	%f58, [%rd46];
	mad.lo.s32 	%r34, %r39, %r18, %r2;
	mul.wide.s32 	%rd47, %r34, 4;
	add.s64 	%rd48, %rd1, %rd47;
	ld.global.f32 	%f59, [%rd48];
	fma.rn.f32 	%f67, %f58, %f59, %f67;
$L__BB0_13:
	mad.lo.s32 	%r35, %r18, %r1, %r2;
	cvta.to.global.u64 	%rd49, %rd6;
	mul.wide.s32 	%rd50, %r35, 4;
	add.s64 	%rd51, %rd49, %rd50;
	st.global.f32 	[%rd51], %f67;
$L__BB0_14:
	ret;

}


// ===== COMPILED SASS (sm_100) =====

	.target	sm_100

	.elftype	@"ET_EXEC"


//--------------------- .note.nv.tkinfo           --------------------------
	.section	.note.nv.tkinfo,"",@"SHT_NOTE"
	.sectionflags	@"SHF_NOTE_NV_TKINFO"
	.tkinfo
        /*0018*/ 	.word	0x00000002
        /*0030*/ 	.string	""
        /*0030*/ 	.string	"ptxas"
        /*0030*/ 	.string	"Cuda compilation tools, release 13.0, V13.0.88"
        /*0030*/ 	.string	"Build cuda_13.0.r13.0/compiler.36424714_0"
        /*0030*/ 	.string	"-arch sm_100 -m 64 "



//--------------------- .note.nv.cuinfo           --------------------------
	.section	.note.nv.cuinfo,"",@"SHT_NOTE"
	.sectionflags	@"SHF_NOTE_NV_CUINFO"
        /*0018*/ 	.short	0x0002
        /*001a*/ 	.short	0x0064
        /*001c*/ 	.short	0x0082
	.zero		2


//--------------------- .nv.info                  --------------------------
	.section	.nv.info,"",@"SHT_CUDA_INFO"
	.align	4


	//----- nvinfo : EIATTR_REGCOUNT
	.align		4
        /*0000*/ 	.byte	0x04, 0x2f
        /*0002*/ 	.short	(.L_1 - .L_0)
	.align		4
.L_0:
        /*0004*/ 	.word	index@(_Z6matmulPfS_S_iii)
        /*0008*/ 	.word	0x00000020


	//----- nvinfo : EIATTR_FRAME_SIZE
	.align		4
.L_1:
        /*000c*/ 	.byte	0x04, 0x11
        /*000e*/ 	.short	(.L_3 - .L_2)
	.align		4
.L_2:
        /*0010*/ 	.word	index@(_Z6matmulPfS_S_iii)
        /*0014*/ 	.word	0x00000000


	//----- nvinfo : EIATTR_MIN_STACK_SIZE
	.align		4
.L_3:
        /*0018*/ 	.byte	0x04, 0x12
        /*001a*/ 	.short	(.L_5 - .L_4)
	.align		4
.L_4:
        /*001c*/ 	.word	index@(_Z6matmulPfS_S_iii)
        /*0020*/ 	.word	0x00000000
.L_5:


//--------------------- .nv.compat                --------------------------
	.section	.nv.compat,"",@"SHT_CUDA_COMPAT_INFO"
	.align	4
        /*0000*/ 	.byte	0x02, 0x09, 0x00, 0x00, 0x02, 0x02, 0x01, 0x00, 0x02, 0x05, 0x05, 0x00, 0x03, 0x07, 0x01, 0x01
        /*0010*/ 	.byte	0x02, 0x03, 0x00, 0x00, 0x02, 0x06, 0x01, 0x00, 0x04, 0x0b, 0x08, 0x00, 0x09, 0x00, 0x00, 0x00
        /*0020*/ 	.byte	0x00, 0x00, 0x00, 0x00


//--------------------- .nv.info._Z6matmulPfS_S_iii --------------------------
	.section	.nv.info._Z6matmulPfS_S_iii,"",@"SHT_CUDA_INFO"
	.sectionflags	@""
	.align	4


	//----- nvinfo : EIATTR_CUDA_API_VERSION
	.align		4
        /*0000*/ 	.byte	0x04, 0x37
        /*0002*/ 	.short	(.L_7 - .L_6)
.L_6:
        /*0004*/ 	.word	0x00000082


	//----- nvinfo : EIATTR_KPARAM_INFO
	.align		4
.L_7:
        /*0008*/ 	.byte	0x04, 0x17
        /*000a*/ 	.short	(.L_9 - .L_8)
.L_8:
        /*000c*/ 	.word	0x00000000
        /*0010*/ 	.short	0x0005
        /*0012*/ 	.short	0x0020
        /*0014*/ 	.byte	0x00, 0xf0, 0x11, 0x00


	//----- nvinfo : EIATTR_KPARAM_INFO
	.align		4
.L_9:
        /*0018*/ 	.byte	0x04, 0x17
        /*001a*/ 	.short	(.L_11 - .L_10)
.L_10:
        /*001c*/ 	.word	0x00000000
        /*0020*/ 	.short	0x0004
        /*0022*/ 	.short	0x001c
        /*0024*/ 	.byte	0x00, 0xf0, 0x11, 0x00


	//----- nvinfo : EIATTR_KPARAM_INFO
	.align		4
.L_11:
        /*0028*/ 	.byte	0x04, 0x17
        /*002a*/ 	.short	(.L_13 - .L_12)
.L_12:
        /*002c*/ 	.word	0x00000000
        /*0030*/ 	.short	0x0003
        /*0032*/ 	.short	0x0018
        /*0034*/ 	.byte	0x00, 0xf0, 0x11, 0x00


	//----- nvinfo : EIATTR_KPARAM_INFO
	.align		4
.L_13:
        /*0038*/ 	.byte	0x04, 0x17
        /*003a*/ 	.short	(.L_15 - .L_14)
.L_14:
        /*003c*/ 	.word	0x00000000
        /*0040*/ 	.short	0x0002
        /*0042*/ 	.short	0x0010
        /*0044*/ 	.byte	0x00, 0xf5, 0x21, 0x00


	//----- nvinfo : EIATTR_KPARAM_INFO
	.align		4
.L_15:
        /*0048*/ 	.byte	0x04, 0x17
        /*004a*/ 	.short	(.L_17 - .L_16)
.L_16:
        /*004c*/ 	.word	0x00000000
        /*0050*/ 	.short	0x0001
        /*0052*/ 	.short	0x0008
        /*0054*/ 	.byte	0x00, 0xf5, 0x21, 0x00


	//----- nvinfo : EIATTR_KPARAM_INFO
	.align		4
.L_17:
        /*0058*/ 	.byte	0x04, 0x17
        /*005a*/ 	.short	(.L_19 - .L_18)
.L_18:
        /*005c*/ 	.word	0x00000000
        /*0060*/ 	.short	0x0000
        /*0062*/ 	.short	0x0000
        /*0064*/ 	.byte	0x00, 0xf5, 0x21, 0x00


	//----- nvinfo : EIATTR_SPARSE_MMA_MASK
	.align		4
.L_19:
        /*0068*/ 	.byte	0x03, 0x50
        /*006a*/ 	.short	0x0000


	//----- nvinfo : EIATTR_MAXREG_COUNT
	.align		4
        /*006c*/ 	.byte	0x03, 0x1b
        /*006e*/ 	.short	0x00ff


	//----- nvinfo : EIATTR_MERCURY_ISA_VERSION
	.align		4
        /*0070*/ 	.byte	0x03, 0x5f
        /*0072*/ 	.short	0x0101


	//----- nvinfo : EIATTR_VRC_CTA_INIT_COUNT
	.align		4
        /*0074*/ 	.byte	0x02, 0x4a
	.zero		1
	.zero		1


	//----- nvinfo : EIATTR_EXIT_INSTR_OFFSETS
	.align		4
        /*0078*/ 	.byte	0x04, 0x1c
        /*007a*/ 	.short	(.L_21 - .L_20)


	//   ....[0]....
.L_20:
        /*007c*/ 	.word	0x000000c0


	//   ....[1]....
        /*0080*/ 	.word	0x000008e0


	//----- nvinfo : EIATTR_CBANK_PARAM_SIZE
	.align		4
.L_21:
        /*0084*/ 	.byte	0x03, 0x19
        /*0086*/ 	.short	0x0024


	//----- nvinfo : EIATTR_PARAM_CBANK
	.align		4
        /*0088*/ 	.byte	0x04, 0x0a
        /*008a*/ 	.short	(.L_23 - .L_22)
	.align		4
.L_22:
        /*008c*/ 	.word	index@(.nv.constant0._Z6matmulPfS_S_iii)
        /*0090*/ 	.short	0x0380
        /*0092*/ 	.short	0x0024


	//----- nvinfo : EIATTR_SW_WAR
	.align		4
.L_23:
        /*0094*/ 	.byte	0x04, 0x36
        /*0096*/ 	.short	(.L_25 - .L_24)
.L_24:
        /*0098*/ 	.word	0x00000008
.L_25:


//--------------------- .nv.callgraph             --------------------------
	.section	.nv.callgraph,"",@"SHT_CUDA_CALLGRAPH"
	.align	4
	.sectionentsize	8
	.align		4
        /*0000*/ 	.word	0x00000000
	.align		4
        /*0004*/ 	.word	0xffffffff
	.align		4
        /*0008*/ 	.word	0x00000000
	.align		4
        /*000c*/ 	.word	0xfffffffe
	.align		4
        /*0010*/ 	.word	0x00000000
	.align		4
        /*0014*/ 	.word	0xfffffffd
	.align		4
        /*0018*/ 	.word	0x00000000
	.align		4
        /*001c*/ 	.word	0xfffffffc


//--------------------- .text._Z6matmulPfS_S_iii  --------------------------
	.section	.text._Z6matmulPfS_S_iii,"ax",@progbits
	.align	128
        .global         _Z6matmulPfS_S_iii
        .type           _Z6matmulPfS_S_iii,@function
        .size           _Z6matmulPfS_S_iii,(.L_x_5 - _Z6matmulPfS_S_iii)
        .other          _Z6matmulPfS_S_iii,@"STO_CUDA_ENTRY STV_DEFAULT"
_Z6matmulPfS_S_iii:
.text._Z6matmulPfS_S_iii:
[----:B------:R-:W-:Y:S01]  /*0000*/  LDC R1, c[0x0][0x37c] ;  /* 0x0000df00ff017b82 */ /* 0x000fe20000000800 */
[----:B------:R-:W0:Y:S01]  /*0010*/  S2R R0, SR_CTAID.X ;  /* 0x0000000000007919 */ /* 0x000e220000002500 */
[----:B------:R-:W1:Y:S06]  /*0020*/  LDCU UR4, c[0x0][0x364] ;  /* 0x00006c80ff0477ac */ /* 0x000e6c0008000800 */
[----:B------:R-:W2:Y:S01]  /*0030*/  LDC.64 R2, c[0x0][0x398] ;  /* 0x0000e600ff027b82 */ /* 0x000ea20000000a00 */
[----:B------:R-:W0:Y:S01]  /*0040*/  S2R R5, SR_TID.X ;  /* 0x0000000000057919 */ /* 0x000e220000002100 */
[----:B------:R-:W0:Y:S01]  /*0050*/  LDCU UR5, c[0x0][0x360] ;  /* 0x00006c00ff0577ac */ /* 0x000e220008000800 */
[----:B------:R-:W1:Y:S01]  /*0060*/  S2R R19, SR_CTAID.Y ;  /* 0x0000000000137919 */ /* 0x000e620000002600 */
[----:B------:R-:W1:Y:S01]  /*0070*/  S2R R4, SR_TID.Y ;  /* 0x0000000000047919 */ /* 0x000e620000002200 */
[----:B0-----:R-:W-:-:S05]  /*0080*/  IMAD R0, R0, UR5, R5 ;  /* 0x0000000500007c24 */ /* 0x001fca000f8e0205 */
[----:B--2---:R-:W-:Y:S01]  /*0090*/  ISETP.GE.AND P0, PT, R0, R3, PT ;  /* 0x000000030000720c */ /* 0x004fe20003f06270 */
[----:B-1----:R-:W-:-:S05]  /*00a0*/  IMAD R19, R19, UR4, R4 ;  /* 0x0000000413137c24 */ /* 0x002fca000f8e0204 */
[----:B------:R-:W-:-:S13]  /*00b0*/  ISETP.GE.OR P0, PT, R19, R2, P0 ;  /* 0x000000021300720c */ /* 0x000fda0000706670 */
[----:B------:R-:W-:Y:S05]  /*00c0*/  @P0 EXIT ;  /* 0x000000000000094d */ /* 0x000fea0003800000 */
[----:B------:R-:W0:Y:S01]  /*00d0*/  LDC R2, c[0x0][0x3a0] ;  /* 0x0000e800ff027b82 */ /* 0x000e220000000800 */
[----:B------:R-:W1:Y:S01]  /*00e0*/  LDCU.64 UR4, c[0x0][0x358] ;  /* 0x00006b00ff0477ac */ /* 0x000e620008000a00 */
[----:B------:R-:W-:Y:S01]  /*00f0*/  HFMA2 R24, -RZ, RZ, 0, 0 ;  /* 0x00000000ff187431 */ /* 0x000fe200000001ff */
[----:B0-----:R-:W-:-:S13]  /*0100*/  ISETP.GE.AND P0, PT, R2, 0x1, PT ;  /* 0x000000010200780c */ /* 0x001fda0003f06270 */
[----:B-1----:R-:W-:Y:S05]  /*0110*/  @!P0 BRA `(.L_x_0) ;  /* 0x0000000400e08947 */ /* 0x002fea0003800000 */
[C---:B------:R-:W-:Y:S01]  /*0120*/  ISETP.GE.U32.AND P1, PT, R2.reuse, 0x8, PT ;  /* 0x000000080200780c */ /* 0x040fe20003f26070 */
[----:B------:R-:W-:Y:S01]  /*0130*/  IMAD R20, R19, R2, RZ ;  /* 0x0000000213147224 */ /* 0x000fe200078e02ff */
[----:B------:R-:W-:Y:S02]  /*0140*/  LOP3.LUT R27, R2, 0x7, RZ, 0xc0, !PT ;  /* 0x00000007021b7812 */ /* 0x000fe400078ec0ff */
[----:B------:R-:W-:Y:S02]  /*0150*/  MOV R24, RZ ;  /* 0x000000ff00187202 */ /* 0x000fe40000000f00 */
[----:B------:R-:W-:Y:S02]  /*0160*/  ISETP.NE.AND P0, PT, R27, RZ, PT ;  /* 0x000000ff1b00720c */ /* 0x000fe40003f05270 */
[----:B------:R-:W-:-:S05]  /*0170*/  MOV R21, RZ ;  /* 0x000000ff00157202 */ /* 0x000fca0000000f00 */
[----:B------:R-:W-:Y:S06]  /*0180*/  @!P1 BRA `(.L_x_1) ;  /* 0x0000000000c49947 */ /* 0x000fec0003800000 */
[----:B------:R-:W0:Y:S01]  /*0190*/  LDC.64 R4, c[0x0][0x380] ;  /* 0x0000e000ff047b82 */ /* 0x000e220000000a00 */
[----:B------:R-:W-:Y:S02]  /*01a0*/  LOP3.LUT R21, R2, 0x7ffffff8, RZ, 0xc0, !PT ;  /* 0x7ffffff802157812 */ /* 0x000fe400078ec0ff */
[----:B------:R-:W-:Y:S02]  /*01b0*/  MOV R24, RZ ;  /* 0x000000ff00187202 */ /* 0x000fe40000000f00 */
[----:B------:R-:W-:Y:S02]  /*01c0*/  MOV R18, R0 ;  /* 0x0000000000127202 */ /* 0x000fe40000000f00 */
[----:B------:R-:W-:Y:S01]  /*01d0*/  IADD3 R22, PT, PT, -R21, RZ, RZ ;  /* 0x000000ff15167210 */ /* 0x000fe20007ffe1ff */
[----:B0-----:R-:W-:-:S03]  /*01e0*/  IMAD.WIDE.U32 R4, R20, 0x4, R4 ;  /* 0x0000000414047825 */ /* 0x001fc600078e0004 */
[----:B------:R-:W-:-:S04]  /*01f0*/  IADD3 R6, P1, PT, R4, 0x10, RZ ;  /* 0x0000001004067810 */ /* 0x000fc80007f3e0ff */
[----:B------:R-:W-:-:S09]  /*0200*/  IADD3.X R7, PT, PT, RZ, R5, RZ, P1, !PT ;  /* 0x00000005ff077210 */ /* 0x000fd20000ffe4ff */
.L_x_2:
[----:B------:R-:W0:Y:S01]  /*0210*/  LDC.64 R16, c[0x0][0x388] ;  /* 0x0000e200ff107b82 */ /* 0x000e220000000a00 */
[----:B------:R-:W-:Y:S02]  /*0220*/  MOV R4, R6 ;  /* 0x0000000600047202 */ /* 0x000fe40000000f00 */
[----:B------:R-:W-:-:S05]  /*0230*/  MOV R5, R7 ;  /* 0x0000000700057202 */ /* 0x000fca0000000f00 */
[----:B------:R-:W2:Y:S04]  /*0240*/  LDG.E R25, desc[UR4][R4.64+-0x10] ;  /* 0xfffff00404197981 */ /* 0x000ea8000c1e1900 */
[----:B------:R-:W3:Y:S04]  /*0250*/  LDG.E R23, desc[UR4][R4.64+-0xc] ;  /* 0xfffff40404177981 */ /* 0x000ee8000c1e1900 */
[----:B------:R-:W4:Y:S04]  /*0260*/  LDG.E R29, desc[UR4][R4.64+-0x8] ;  /* 0xfffff804041d7981 */ /* 0x000f28000c1e1900 */
[----:B------:R-:W5:Y:S01]  /*0270*/  LDG.E R28, desc[UR4][R4.64+-0x4] ;  /* 0xfffffc04041c7981 */ /* 0x000f62000c1e1900 */
[----:B0-----:R-:W-:-:S05]  /*0280*/  IMAD.WIDE R16, R18, 0x4, R16 ;  /* 0x0000000412107825 */ /* 0x001fca00078e0210 */
[----:B------:R0:W2:Y:S01]  /*0290*/  LDG.E R26, desc[UR4][R16.64] ;  /* 0x00000004101a7981 */ /* 0x0000a2000c1e1900 */
[----:B------:R-:W-:-:S04]  /*02a0*/  IMAD.WIDE R14, R3, 0x4, R16 ;  /* 0x00000004030e7825 */ /* 0x000fc800078e0210 */
[C---:B------:R-:W-:Y:S02]  /*02b0*/  IMAD.WIDE R6, R3.reuse, 0x4, R14 ;  /* 0x0000000403067825 */ /* 0x040fe400078e020e */
[----:B------:R-:W3:Y:S02]  /*02c0*/  LDG.E R14, desc[UR4][R14.64] ;  /* 0x000000040e0e7981 */ /* 0x000ee4000c1e1900 */
[C---:B------:R-:W-:Y:S02]  /*02d0*/  IMAD.WIDE R10, R3.reuse, 0x4, R6 ;  /* 0x00000004030a7825 */ /* 0x040fe400078e0206 */
[----:B------:R-:W4:Y:S02]  /*02e0*/  LDG.E R6, desc[UR4][R6.64] ;  /* 0x0000000406067981 */ /* 0x000f24000c1e1900 */
[C---:B------:R-:W-:Y:S02]  /*02f0*/  IMAD.WIDE R8, R3.reuse, 0x4, R10 ;  /* 0x0000000403087825 */ /* 0x040fe400078e020a */
[----:B------:R-:W5:Y:S02]  /*0300*/  LDG.E R10, desc[UR4][R10.64] ;  /* 0x000000040a0a7981 */ /* 0x000f64000c1e1900 */
[----:B------:R-:W-:-:S02]  /*0310*/  IMAD.WIDE R12, R3, 0x4, R8 ;  /* 0x00000004030c7825 */ /* 0x000fc400078e0208 */
[----:B------:R-:W5:Y:S04]  /*0320*/  LDG.E R7, desc[UR4][R4.64] ;  /* 0x0000000404077981 */ /* 0x000f68000c1e1900 */
[----:B------:R-:W5:Y:S01]  /*0330*/  LDG.E R8, desc[UR4][R8.64] ;  /* 0x0000000408087981 */ /* 0x000f62000c1e1900 */
[----:B0-----:R-:W-:-:S03]  /*0340*/  IMAD.WIDE R16, R3, 0x4, R12 ;  /* 0x0000000403107825 */ /* 0x001fc600078e020c */
[----:B------:R-:W5:Y:S04]  /*0350*/  LDG.E R12, desc[UR4][R12.64] ;  /* 0x000000040c0c7981 */ /* 0x000f68000c1e1900 */
[----:B------:R-:W5:Y:S04]  /*0360*/  LDG.E R15, desc[UR4][R16.64] ;  /* 0x00000004100f7981 */ /* 0x000f68000c1e1900 */
[----:B------:R-:W5:Y:S04]  /*0370*/  LDG.E R9, desc[UR4][R4.64+0x4] ;  /* 0x0000040404097981 */ /* 0x000f68000c1e1900 */
[----:B------:R-:W5:Y:S01]  /*0380*/  LDG.E R11, desc[UR4][R4.64+0xc] ;  /* 0x00000c04040b7981 */ /* 0x000f62000c1e1900 */
[----:B--2---:R-:W-:Y:S01]  /*0390*/  FFMA R26, R25, R26, R24 ;  /* 0x0000001a191a7223 */ /* 0x004fe20000000018 */
[----:B------:R-:W-:-:S02]  /*03a0*/  IMAD.WIDE R24, R3, 0x4, R16 ;  /* 0x0000000403187825 */ /* 0x000fc400078e0210 */
[----:B------:R-:W2:Y:S04]  /*03b0*/  LDG.E R16, desc[UR4][R4.64+0x8] ;  /* 0x0000080404107981 */ /* 0x000ea8000c1e1900 */
[----:B------:R-:W2:Y:S01]  /*03c0*/  LDG.E R24, desc[UR4][R24.64] ;  /* 0x0000000418187981 */ /* 0x000ea2000c1e1900 */
[----:B---3--:R-:W-:Y:S01]  /*03d0*/  FFMA R14, R23, R14, R26 ;  /* 0x0000000e170e7223 */ /* 0x008fe2000000001a */
[----:B------:R-:W-:-:S03]  /*03e0*/  IADD3 R22, PT, PT, R22, 0x8, RZ ;  /* 0x0000000816167810 */ /* 0x000fc60007ffe0ff */
[----:B----4-:R-:W-:Y:S01]  /*03f0*/  FFMA R29, R29, R6, R14 ;  /* 0x000000061d1d7223 */ /* 0x010fe2000000000e */
[----:B------:R-:W-:-:S03]  /*0400*/  ISETP.NE.AND P1, PT, R22, RZ, PT ;  /* 0x000000ff1600720c */ /* 0x000fc60003f25270 */
[----:B-----5:R-:W-:Y:S01]  /*0410*/  FFMA R10, R28, R10, R29 ;  /* 0x0000000a1c0a7223 */ /* 0x020fe2000000001d */
[----:B------:R-:W-:-:S03]  /*0420*/  IADD3 R6, P2, PT, R4, 0x20, RZ ;  /* 0x0000002004067810 */ /* 0x000fc60007f5e0ff */
[----:B------:R-:W-:Y:S01]  /*0430*/  FFMA R8, R7, R8, R10 ;  /* 0x0000000807087223 */ /* 0x000fe2000000000a */
[----:B------:R-:W-:Y:S02]  /*0440*/  IADD3.X R7, PT, PT, RZ, R5, RZ, P2, !PT ;  /* 0x00000005ff077210 */ /* 0x000fe400017fe4ff */
[----:B------:R-:W-:Y:S01]  /*0450*/  LEA R18, R3, R18, 0x3 ;  /* 0x0000001203127211 */ /* 0x000fe200078e18ff */
[----:B------:R-:W-:-:S04]  /*0460*/  FFMA R9, R9, R12, R8 ;  /* 0x0000000c09097223 */ /* 0x000fc80000000008 */
[----:B--2---:R-:W-:-:S04]  /*0470*/  FFMA R16, R16, R15, R9 ;  /* 0x0000000f10107223 */ /* 0x004fc80000000009 */
[----:B------:R-:W-:Y:S01]  /*0480*/  FFMA R24, R11, R24, R16 ;  /* 0x000000180b187223 */ /* 0x000fe20000000010 */
[----:B------:R-:W-:Y:S06]  /*0490*/  @P1 BRA `(.L_x_2) ;  /* 0xfffffffc005c1947 */ /* 0x000fec000383ffff */
.L_x_1:
[----:B------:R-:W-:Y:S05]  /*04a0*/  @!P0 BRA `(.L_x_0) ;  /* 0x0000000000fc8947 */ /* 0x000fea0003800000 */
[----:B------:R-:W-:Y:S02]  /*04b0*/  ISETP.GE.U32.AND P1, PT, R27, 0x4, PT ;  /* 0x000000041b00780c */ /* 0x000fe40003f26070 */
[----:B------:R-:W-:-:S04]  /*04c0*/  LOP3.LUT R16, R2, 0x3, RZ, 0xc0, !PT ;  /* 0x0000000302107812 */ /* 0x000fc800078ec0ff */
[----:B------:R-:W-:-:S07]  /*04d0*/  ISETP.NE.AND P0, PT, R16, RZ, PT ;  /* 0x000000ff1000720c */ /* 0x000fce0003f05270 */
[----:B------:R-:W-:Y:S06]  /*04e0*/  @!P1 BRA `(.L_x_3) ;  /* 0x00000000006c9947 */ /* 0x000fec0003800000 */
[----:B------:R-:W0:Y:S01]  /*04f0*/  LDC.64 R6, c[0x0][0x388] ;  /* 0x0000e200ff067b82 */ /* 0x000e220000000a00 */
[----:B------:R-:W1:Y:S01]  /*0500*/  LDCU.64 UR6, c[0x0][0x380] ;  /* 0x00007000ff0677ac */ /* 0x000e620008000a00 */
[----:B------:R-:W-:Y:S01]  /*0510*/  IMAD R9, R21, R3, R0 ;  /* 0x0000000315097224 */ /* 0x000fe200078e0200 */
[CC--:B------:R-:W-:Y:S02]  /*0520*/  IADD3 R5, PT, PT, R20.reuse, R21.reuse, RZ ;  /* 0x0000001514057210 */ /* 0x0c0fe40007ffe0ff */
[----:B------:R-:W-:-:S03]  /*0530*/  IADD3 R10, P1, PT, R20, R21, RZ ;  /* 0x00000015140a7210 */ /* 0x000fc60007f3e0ff */
[----:B------:R-:W2:Y:S01]  /*0540*/  LDC.64 R14, c[0x0][0x380] ;  /* 0x0000e000ff0e7b82 */ /* 0x000ea20000000a00 */
[----:B0-----:R-:W-:-:S04]  /*0550*/  IMAD.WIDE R6, R9, 0x4, R6 ;  /* 0x0000000409067825 */ /* 0x001fc800078e0206 */
[----:B------:R-:W-:Y:S02]  /*0560*/  IMAD.WIDE R8, R3, 0x4, R6 ;  /* 0x0000000403087825 */ /* 0x000fe400078e0206 */
[----:B------:R-:W3:Y:S02]  /*0570*/  LDG.E R6, desc[UR4][R6.64] ;  /* 0x0000000406067981 */ /* 0x000ee4000c1e1900 */
[----:B--2---:R-:W-:Y:S01]  /*0580*/  IMAD.WIDE.U32 R14, R5, 0x4, R14 ;  /* 0x00000004050e7825 */ /* 0x004fe200078e000e */
[----:B------:R-:W-:Y:S02]  /*0590*/  IADD3.X R5, PT, PT, RZ, RZ, RZ, P1, !PT ;  /* 0x000000ffff057210 */ /* 0x000fe40000ffe4ff */
[----:B-1----:R-:W-:-:S03]  /*05a0*/  LEA R4, P1, R10, UR6, 0x2 ;  /* 0x000000060a047c11 */ /* 0x002fc6000f8210ff */
[----:B------:R-:W3:Y:S01]  /*05b0*/  LDG.E R15, desc[UR4][R14.64] ;  /* 0x000000040e0f7981 */ /* 0x000ee2000c1e1900 */
[----:B------:R-:W-:Y:S01]  /*05c0*/  LEA.HI.X R5, R10, UR7, R5, 0x2, P1 ;  /* 0x000000070a057c11 */ /* 0x000fe200088f1405 */
[C---:B------:R-:W-:Y:S02]  /*05d0*/  IMAD.WIDE R10, R3.reuse, 0x4, R8 ;  /* 0x00000004030a7825 */ /* 0x040fe400078e0208 */
[----:B------:R-:W2:Y:S04]  /*05e0*/  LDG.E R8, desc[UR4][R8.64] ;  /* 0x0000000408087981 */ /* 0x000ea8000c1e1900 */
[----:B------:R-:W2:Y:S01]  /*05f0*/  LDG.E R17, desc[UR4][R4.64+0x4] ;  /* 0x0000040404117981 */ /* 0x000ea2000c1e1900 */
[----:B------:R-:W-:-:S03]  /*0600*/  IMAD.WIDE R12, R3, 0x4, R10 ;  /* 0x00000004030c7825 */ /* 0x000fc600078e020a */
[----:B------:R-:W4:Y:S04]  /*0610*/  LDG.E R22, desc[UR4][R10.64] ;  /* 0x000000040a167981 */ /* 0x000f28000c1e1900 */
[----:B------:R-:W4:Y:S04]  /*0620*/  LDG.E R18, desc[UR4][R4.64+0x8] ;  /* 0x0000080404127981 */ /* 0x000f28000c1e1900 */
[----:B------:R-:W5:Y:S04]  /*0630*/  LDG.E R26, desc[UR4][R4.64+0xc] ;  /* 0x00000c04041a7981 */ /* 0x000f68000c1e1900 */
[----:B------:R-:W5:Y:S01]  /*0640*/  LDG.E R12, desc[UR4][R12.64] ;  /* 0x000000040c0c7981 */ /* 0x000f62000c1e1900 */
[----:B------:R-:W-:Y:S01]  /*0650*/  IADD3 R21, PT, PT, R21, 0x4, RZ ;  /* 0x0000000415157810 */ /* 0x000fe20007ffe0ff */
[----:B---3--:R-:W-:-:S04]  /*0660*/  FFMA R24, R15, R6, R24 ;  /* 0x000000060f187223 */ /* 0x008fc80000000018 */
[----:B--2---:R-:W-:-:S04]  /*0670*/  FFMA R17, R17, R8, R24 ;  /* 0x0000000811117223 */ /* 0x004fc80000000018 */
[----:B----4-:R-:W-:-:S04]  /*0680*/  FFMA R17, R18, R22, R17 ;  /* 0x0000001612117223 */ /* 0x010fc80000000011 */
[----:B-----5:R-:W-:-:S07]  /*0690*/  FFMA R24, R26, R12, R17 ;  /* 0x0000000c1a187223 */ /* 0x020fce0000000011 */
.L_x_3:
[----:B------:R-:W-:Y:S05]  /*06a0*/  @!P0 BRA `(.L_x_0) ;  /* 0x00000000007c8947 */ /* 0x000fea0003800000 */
[----:B------:R-:W-:Y:S01]  /*06b0*/  ISETP.NE.AND P1, PT, R16, 0x1, PT ;  /* 0x000000011000780c */ /* 0x000fe20003f25270 */
[----:B------:R-:W0:Y:S01]  /*06c0*/  LDC.64 R12, c[0x0][0x380] ;  /* 0x0000e000ff0c7b82 */ /* 0x000e220000000a00 */
[----:B------:R-:W-:-:S04]  /*06d0*/  LOP3.LUT R2, R2, 0x1, RZ, 0xc0, !PT ;  /* 0x0000000102027812 */ /* 0x000fc800078ec0ff */
[----:B------:R-:W-:-:S03]  /*06e0*/  ISETP.NE.U32.AND P0, PT, R2, 0x1, PT ;  /* 0x000000010200780c */ /* 0x000fc60003f05070 */
[----:B------:R-:W1:Y:S04]  /*06f0*/  LDC.64 R10, c[0x0][0x388] ;  /* 0x0000e200ff0a7b82 */ /* 0x000e680000000a00 */
[CC--:B------:R-:W-:Y:S02]  /*0700*/  @P1 IADD3 R15, PT, PT, R20.reuse, R21.reuse, RZ ;  /* 0x00000015140f1210 */ /* 0x0c0fe40007ffe0ff */
[----:B------:R-:W-:Y:S02]  /*0710*/  @P1 IADD3 R2, P2, PT, R20, R21, RZ ;  /* 0x0000001514021210 */ /* 0x000fe40007f5e0ff */
[----:B------:R-:W2:Y:S02]  /*0720*/  @P1 LDC.64 R4, c[0x0][0x380] ;  /* 0x0000e000ff041b82 */ /* 0x000ea40000000a00 */
[----:B------:R-:W-:-:S06]  /*0730*/  @P1 IADD3.X R14, PT, PT, RZ, RZ, RZ, P2, !PT ;  /* 0x000000ffff0e1210 */ /* 0x000fcc00017fe4ff */
[----:B------:R-:W3:Y:S01]  /*0740*/  LDC.64 R6, c[0x0][0x380] ;  /* 0x0000e000ff067b82 */ /* 0x000ee20000000a00 */
[----:B0-----:R-:W-:-:S04]  /*0750*/  @P1 IMAD.WIDE.U32 R12, R15, 0x4, R12 ;  /* 0x000000040f0c1825 */ /* 0x001fc800078e000c */
[C---:B------:R-:W-:Y:S01]  /*0760*/  @P1 IMAD R15, R21.reuse, R3, R0 ;  /* 0x00000003150f1224 */ /* 0x040fe200078e0200 */
[----:B------:R-:W-:Y:S01]  /*0770*/  @P1 IADD3 R21, PT, PT, R21, 0x2, RZ ;  /* 0x0000000215151810 */ /* 0x000fe20007ffe0ff */
[----:B------:R-:W4:Y:S01]  /*0780*/  @P1 LDG.E R13, desc[UR4][R12.64] ;  /* 0x000000040c0d1981 */ /* 0x000f22000c1e1900 */
[----:B------:R-:W0:Y:S01]  /*0790*/  LDC.64 R8, c[0x0][0x388] ;  /* 0x0000e200ff087b82 */ /* 0x000e220000000a00 */
[----:B-1----:R-:W-:Y:S01]  /*07a0*/  @P1 IMAD.WIDE R10, R15, 0x4, R10 ;  /* 0x000000040f0a1825 */ /* 0x002fe200078e020a */
[----:B------:R-:W-:Y:S02]  /*07b0*/  @!P0 IADD3 R17, PT, PT, R20, R21, RZ ;  /* 0x0000001514118210 */ /* 0x000fe40007ffe0ff */
[----:B--2---:R-:W-:Y:S01]  /*07c0*/  @P1 LEA R4, P2, R2, R4, 0x2 ;  /* 0x0000000402041211 */ /* 0x004fe200078410ff */
[----:B------:R-:W-:-:S03]  /*07d0*/  @!P0 IMAD R21, R21, R3, R0 ;  /* 0x0000000315158224 */ /* 0x000fc600078e0200 */
[----:B------:R-:W-:Y:S01]  /*07e0*/  @P1 LEA.HI.X R5, R2, R5, R14, 0x2, P2 ;  /* 0x0000000502051211 */ /* 0x000fe200010f140e */
[----:B------:R-:W-:Y:S01]  /*07f0*/  @P1 IMAD.WIDE R14, R3, 0x4, R10 ;  /* 0x00000004030e1825 */ /* 0x000fe200078e020a */
[----:B------:R-:W4:Y:S03]  /*0800*/  @P1 LDG.E R2, desc[UR4][R10.64] ;  /* 0x000000040a021981 */ /* 0x000f26000c1e1900 */
[----:B---3--:R-:W-:Y:S01]  /*0810*/  @!P0 IMAD.WIDE.U32 R6, R17, 0x4, R6 ;  /* 0x0000000411068825 */ /* 0x008fe200078e0006 */
[----:B------:R-:W2:Y:S04]  /*0820*/  @P1 LDG.E R5, desc[UR4][R4.64+0x4] ;  /* 0x0000040404051981 */ /* 0x000ea8000c1e1900 */
[----:B------:R-:W2:Y:S01]  /*0830*/  @P1 LDG.E R14, desc[UR4][R14.64] ;  /* 0x000000040e0e1981 */ /* 0x000ea2000c1e1900 */
[----:B0-----:R-:W-:-:S03]  /*0840*/  @!P0 IMAD.WIDE R8, R21, 0x4, R8 ;  /* 0x0000000415088825 */ /* 0x001fc600078e0208 */
[----:B------:R-:W3:Y:S04]  /*0850*/  @!P0 LDG.E R7, desc[UR4][R6.64] ;  /* 0x0000000406078981 */ /* 0x000ee8000c1e1900 */
[----:B------:R-:W3:Y:S01]  /*0860*/  @!P0 LDG.E R8, desc[UR4][R8.64] ;  /* 0x0000000408088981 */ /* 0x000ee2000c1e1900 */
[----:B----4-:R-:W-:-:S04]  /*0870*/  @P1 FFMA R2, R13, R2, R24 ;  /* 0x000000020d021223 */ /* 0x010fc80000000018 */
[----:B--2---:R-:W-:-:S04]  /*0880*/  @P1 FFMA R24, R5, R14, R2 ;  /* 0x0000000e05181223 */ /* 0x004fc80000000002 */
[----:B---3--:R-:W-:-:S07]  /*0890*/  @!P0 FFMA R24, R7, R8, R24 ;  /* 0x0000000807188223 */ /* 0x008fce0000000018 */
.L_x_0:
[----:B------:R-:W0:Y:S01]  /*08a0*/  LDC.64 R4, c[0x0][0x390] ;  /* 0x0000e400ff047b82 */ /* 0x000e220000000a00 */
[----:B------:R-:W-:-:S04]  /*08b0*/  IMAD R3, R19, R3, R0 ;  /* 0x0000000313037224 */ /* 0x000fc800078e0200 */
[----:B0-----:R-:W-:-:S05]  /*08c0*/  IMAD.WIDE R2, R3, 0x4, R4 ;  /* 0x0000000403027825 */ /* 0x001fca00078e0204 */
[----:B------:R-:W-:Y:S01]  /*08d0*/  STG.E desc[UR4][R2.64], R24 ;  /* 0x0000001802007986 */ /* 0x000fe2000c101904 */
[----:B------:R-:W-:Y:S05]  /*08e0*/  EXIT ;  /* 0x000000000000794d */ /* 0x000fea0003800000 */
.L_x_4:
[----:B------:R-:W-:-:S00]  /*08f0*/  BRA `(.L_x_4) ;  /* 0xfffffffc00fc7947 */ /* 0x000fc0000383ffff */
[----:B------:R-:W-:-:S00]  /*0900*/  NOP ;  /* 0x0000000000007918 */ /* 0x000fc00000000000 */
[----:B------:R-:W-:-:S00]  /*0910*/  NOP ;  /* 0x0000000000007918 */ /* 0x000fc00000000000 */
[----:B------:R-:W-:-:S00]  /*0920*/  NOP ;  /* 0x0000000000007918 */ /* 0x000fc00000000000 */
[----:B------:R-:W-:-:S00]  /*0930*/  NOP ;  /* 0x0000000000007918 */ /* 0x000fc00000000000 */
[----:B------:R-:W-:-:S00]  /*0940*/  NOP ;  /* 0x0000000000007918 */ /* 0x000fc00000000000 */
[----:B------:R-:W-:-:S00]  /*0950*/  NOP ;  /* 0x0000000000007918 */ /* 0x000fc00000000000 */
[----:B------:R-:W-:-:S00]  /*0960*/  NOP ;  /* 0x0000000000007918 */ /* 0x000fc00000000000 */
[----:B------:R-:W-:-:S00]  /*0970*/  NOP ;  /* 0x0000000000007918 */ /* 0x000fc00000000000 */
.L_x_5:


//--------------------- .nv.shared.reserved.0     --------------------------
	.section	.nv.shared.reserved.0,"aw",@nobits
	.weak		__nv_reservedSMEM_offset_0_alias
	.size		__nv_reservedSMEM_offset_0_alias, 0, 64
	.other		__nv_reservedSMEM_offset_0_alias,@"STO_CUDA_RESERVED_SHARED STV_DEFAULT"
__nv_reservedSMEM_offset_0_alias:
	.zero		0
	.zero		64


//--------------------- .nv.constant0._Z6matmulPfS_S_iii --------------------------
	.section	.nv.constant0._Z6matmulPfS_S_iii,"a",@progbits
	.sectionflags	@""
	.align	4
.nv.constant0._Z6matmulPfS_S_iii:
	.zero		932


//--------------------- SYMBOLS --------------------------

	.type		.nv.reservedSmem.offset0,@object
	.size		.nv.reservedSmem.offset0,0x4
